//
// Generated by NVIDIA NVVM Compiler
//
// Compiler Build ID: CL-36424714
// Cuda compilation tools, release 13.0, V13.0.88
// Based on NVVM 20.0.0
//

.version 9.0
.target sm_100
.address_size 64

	// .globl	_Z9matmulGPUPKfS0_Pf
// _ZZ9matmulGPUPKfS0_PfE2sB has been demoted

.visible .entry _Z9matmulGPUPKfS0_Pf(
	.param .u64 .ptr .align 1 _Z9matmulGPUPKfS0_Pf_param_0,
	.param .u64 .ptr .align 1 _Z9matmulGPUPKfS0_Pf_param_1,
	.param .u64 .ptr .align 1 _Z9matmulGPUPKfS0_Pf_param_2
)
{
	.reg .b32 	%r<15>;
	.reg .b32 	%f<11>;
	.reg .b64 	%rd<13>;
	// demoted variable
	.shared .align 4 .b8 _ZZ9matmulGPUPKfS0_PfE2sB[12];
	ld.param.u64 	%rd1, [_Z9matmulGPUPKfS0_Pf_param_0];
	ld.param.u64 	%rd2, [_Z9matmulGPUPKfS0_Pf_param_1];
	ld.param.u64 	%rd3, [_Z9matmulGPUPKfS0_Pf_param_2];
	cvta.to.global.u64 	%rd4, %rd2;
	mov.u32 	%r1, %ctaid.x;
	mov.u32 	%r2, %ntid.x;
	mul.lo.s32 	%r3, %r1, %r2;
	mov.u32 	%r4, %tid.x;
	add.s32 	%r5, %r3, %r4;
	mov.u32 	%r6, %ctaid.y;
	mov.u32 	%r7, %ntid.y;
	mov.u32 	%r8, %tid.y;
	mad.lo.s32 	%r9, %r6, %r7, %r8;
	mad.lo.s32 	%r10, %r9, 3, %r4;
	mul.wide.u32 	%rd5, %r10, 4;
	add.s64 	%rd6, %rd4, %rd5;
	ld.global.f32 	%f1, [%rd6];
	shl.b32 	%r11, %r4, 2;
	mov.u32 	%r12, _ZZ9matmulGPUPKfS0_PfE2sB;
	add.s32 	%r13, %r12, %r11;
	st.shared.f32 	[%r13], %f1;
	bar.sync 	0;
	cvta.to.global.u64 	%rd7, %rd1;
	mul.wide.s32 	%rd8, %r5, 4;
	add.s64 	%rd9, %rd7, %rd8;
	ld.global.f32 	%f2, [%rd9];
	ld.shared.f32 	%f3, [_ZZ9matmulGPUPKfS0_PfE2sB];
	fma.rn.f32 	%f4, %f2, %f3, 0f00000000;
	ld.global.f32 	%f5, [%rd9+12];
	ld.shared.f32 	%f6, [_ZZ9matmulGPUPKfS0_PfE2sB+4];
	fma.rn.f32 	%f7, %f5, %f6, %f4;
	ld.global.f32 	%f8, [%rd9+24];
	ld.shared.f32 	%f9, [_ZZ9matmulGPUPKfS0_PfE2sB+8];
	fma.rn.f32 	%f10, %f8, %f9, %f7;
	bar.sync 	0;
	cvta.to.global.u64 	%rd10, %rd3;
	add.s32 	%r14, %r10, %r3;
	mul.wide.s32 	%rd11, %r14, 4;
	add.s64 	%rd12, %rd10, %rd11;
	st.global.f32 	[%rd12], %f10;
	ret;

}


// ===== COMPILED SASS (sm_100) =====

	.target	sm_100

	.elftype	@"ET_EXEC"


//--------------------- .note.nv.tkinfo           --------------------------
	.section	.note.nv.tkinfo,"",@"SHT_NOTE"
	.sectionflags	@"SHF_NOTE_NV_TKINFO"
	.tkinfo
        /*0018*/ 	.word	0x00000002
        /*0030*/ 	.string	""
        /*0030*/ 	.string	"ptxas"
        /*0030*/ 	.string	"Cuda compilation tools, release 13.0, V13.0.88"
        /*0030*/ 	.string	"Build cuda_13.0.r13.0/compiler.36424714_0"
        /*0030*/ 	.string	"-arch sm_100 -m 64 "



//--------------------- .note.nv.cuinfo           --------------------------
	.section	.note.nv.cuinfo,"",@"SHT_NOTE"
	.sectionflags	@"SHF_NOTE_NV_CUINFO"
        /*0018*/ 	.short	0x0002
        /*001a*/ 	.short	0x0064
        /*001c*/ 	.short	0x0082
	.zero		2


//--------------------- .nv.info                  --------------------------
	.section	.nv.info,"",@"SHT_CUDA_INFO"
	.align	4


	//----- nvinfo : EIATTR_REGCOUNT
	.align		4
        /*0000*/ 	.byte	0x04, 0x2f
        /*0002*/ 	.short	(.L_1 - .L_0)
	.align		4
.L_0:
        /*0004*/ 	.word	index@(_Z9matmulGPUPKfS0_Pf)
        /*0008*/ 	.word	0x00000014


	//----- nvinfo : EIATTR_FRAME_SIZE
	.align		4
.L_1:
        /*000c*/ 	.byte	0x04, 0x11
        /*000e*/ 	.short	(.L_3 - .L_2)
	.align		4
.L_2:
        /*0010*/ 	.word	index@(_Z9matmulGPUPKfS0_Pf)
        /*0014*/ 	.word	0x00000000


	//----- nvinfo : EIATTR_MIN_STACK_SIZE
	.align		4
.L_3:
        /*0018*/ 	.byte	0x04, 0x12
        /*001a*/ 	.short	(.L_5 - .L_4)
	.align		4
.L_4:
        /*001c*/ 	.word	index@(_Z9matmulGPUPKfS0_Pf)
        /*0020*/ 	.word	0x00000000
.L_5:


//--------------------- .nv.compat                --------------------------
	.section	.nv.compat,"",@"SHT_CUDA_COMPAT_INFO"
	.align	4
        /*0000*/ 	.byte	0x02, 0x09, 0x00, 0x00, 0x02, 0x02, 0x01, 0x00, 0x02, 0x05, 0x05, 0x00, 0x03, 0x07, 0x01, 0x01
        /*0010*/ 	.byte	0x02, 0x03, 0x00, 0x00, 0x02, 0x06, 0x01, 0x00, 0x04, 0x0b, 0x08, 0x00, 0x09, 0x00, 0x00, 0x00
        /*0020*/ 	.byte	0x00, 0x00, 0x00, 0x00


//--------------------- .nv.info._Z9matmulGPUPKfS0_Pf --------------------------
	.section	.nv.info._Z9matmulGPUPKfS0_Pf,"",@"SHT_CUDA_INFO"
	.sectionflags	@""
	.align	4


	//----- nvinfo : EIATTR_CUDA_API_VERSION
	.align		4
        /*0000*/ 	.byte	0x04, 0x37
        /*0002*/ 	.short	(.L_7 - .L_6)
.L_6:
        /*0004*/ 	.word	0x00000082


	//----- nvinfo : EIATTR_KPARAM_INFO
	.align		4
.L_7:
        /*0008*/ 	.byte	0x04, 0x17
        /*000a*/ 	.short	(.L_9 - .L_8)
.L_8:
        /*000c*/ 	.word	0x00000000
        /*0010*/ 	.short	0x0002
        /*0012*/ 	.short	0x0010
        /*0014*/ 	.byte	0x00, 0xf5, 0x21, 0x00


	//----- nvinfo : EIATTR_KPARAM_INFO
	.align		4
.L_9:
        /*0018*/ 	.byte	0x04, 0x17
        /*001a*/ 	.short	(.L_11 - .L_10)
.L_10:
        /*001c*/ 	.word	0x00000000
        /*0020*/ 	.short	0x0001
        /*0022*/ 	.short	0x0008
        /*0024*/ 	.byte	0x00, 0xf5, 0x21, 0x00


	//----- nvinfo : EIATTR_KPARAM_INFO
	.align		4
.L_11:
        /*0028*/ 	.byte	0x04, 0x17
        /*002a*/ 	.short	(.L_13 - .L_12)
.L_12:
        /*002c*/ 	.word	0x00000000
        /*0030*/ 	.short	0x0000
        /*0032*/ 	.short	0x0000
        /*0034*/ 	.byte	0x00, 0xf5, 0x21, 0x00


	//----- nvinfo : EIATTR_SPARSE_MMA_MASK
	.align		4
.L_13:
        /*0038*/ 	.byte	0x03, 0x50
        /*003a*/ 	.short	0x0000


	//----- nvinfo : EIATTR_MAXREG_COUNT
	.align		4
        /*003c*/ 	.byte	0x03, 0x1b
        /*003e*/ 	.short	0x00ff


	//----- nvinfo : EIATTR_NUM_BARRIERS
	.align		4
        /*0040*/ 	.byte	0x02, 0x4c
        /*0042*/ 	.byte	0x01
	.zero		1


	//----- nvinfo : EIATTR_MERCURY_ISA_VERSION
	.align		4
        /*0044*/ 	.byte	0x03, 0x5f
        /*0046*/ 	.short	0x0101


	//----- nvinfo : EIATTR_UNUSED_LOAD_BYTE_OFFSET
	.align		4
        /*0048*/ 	.byte	0x04, 0x44
        /*004a*/ 	.short	(.L_15 - .L_14)


	//   ....[0]....
.L_14:
        /*004c*/ 	.word	0x000001a0
        /*0050*/ 	.word	0x00000fff


	//----- nvinfo : EIATTR_VRC_CTA_INIT_COUNT
	.align		4
.L_15:
        /*0054*/ 	.byte	0x02, 0x4a
	.zero		1
	.zero		1


	//----- nvinfo : EIATTR_EXIT_INSTR_OFFSETS
	.align		4
        /*0058*/ 	.byte	0x04, 0x1c
        /*005a*/ 	.short	(.L_17 - .L_16)


	//   ....[0]....
.L_16:
        /*005c*/ 	.word	0x00000220


	//----- nvinfo : EIATTR_CBANK_PARAM_SIZE
	.align		4
.L_17:
        /*0060*/ 	.byte	0x03, 0x19
        /*0062*/ 	.short	0x0018


	//----- nvinfo : EIATTR_PARAM_CBANK
	.align		4
        /*0064*/ 	.byte	0x04, 0x0a
        /*0066*/ 	.short	(.L_19 - .L_18)
	.align		4
.L_18:
        /*0068*/ 	.word	index@(.nv.constant0._Z9matmulGPUPKfS0_Pf)
        /*006c*/ 	.short	0x0380
        /*006e*/ 	.short	0x0018


	//----- nvinfo : EIATTR_SW_WAR
	.align		4
.L_19:
        /*0070*/ 	.byte	0x04, 0x36
        /*0072*/ 	.short	(.L_21 - .L_20)
.L_20:
        /*0074*/ 	.word	0x00000008
.L_21:


//--------------------- .nv.callgraph             --------------------------
	.section	.nv.callgraph,"",@"SHT_CUDA_CALLGRAPH"
	.align	4
	.sectionentsize	8
	.align		4
        /*0000*/ 	.word	0x00000000
	.align		4
        /*0004*/ 	.word	0xffffffff
	.align		4
        /*0008*/ 	.word	0x00000000
	.align		4
        /*000c*/ 	.word	0xfffffffe
	.align		4
        /*0010*/ 	.word	0x00000000
	.align		4
        /*0014*/ 	.word	0xfffffffd
	.align		4
        /*0018*/ 	.word	0x00000000
	.align		4
        /*001c*/ 	.word	0xfffffffc


//--------------------- .text._Z9matmulGPUPKfS0_Pf --------------------------
	.section	.text._Z9matmulGPUPKfS0_Pf,"ax",@progbits
	.align	128
        .global         _Z9matmulGPUPKfS0_Pf
        .type           _Z9matmulGPUPKfS0_Pf,@function
        .size           _Z9matmulGPUPKfS0_Pf,(.L_x_1 - _Z9matmulGPUPKfS0_Pf)
        .other          _Z9matmulGPUPKfS0_Pf,@"STO_CUDA_ENTRY STV_DEFAULT"
_Z9matmulGPUPKfS0_Pf:
.text._Z9matmulGPUPKfS0_Pf:
[----:B------:R-:W-:Y:S01]  /*0000*/  LDC R1, c[0x0][0x37c] ;  /* 0x0000df00ff017b82 */ /* 0x000fe20000000800 */
[----:B------:R-:W0:Y:S07]  /*0010*/  S2R R5, SR_TID.Y ;  /* 0x0000000000057919 */ /* 0x000e2e0000002200 */
[----:B------:R-:W1:Y:S01]  /*0020*/  LDC R14, c[0x0][0x360] ;  /* 0x0000d800ff0e7b82 */ /* 0x000e620000000800 */
[----:B------:R-:W2:Y:S01]  /*0030*/  LDCU.64 UR6, c[0x0][0x358] ;  /* 0x00006b00ff0677ac */ /* 0x000ea20008000a00 */
[----:B------:R-:W3:Y:S06]  /*0040*/  S2R R15, SR_TID.X ;  /* 0x00000000000f7919 */ /* 0x000eec0000002100 */
[----:B------:R-:W0:Y:S08]  /*0050*/  S2UR UR4, SR_CTAID.Y ;  /* 0x00000000000479c3 */ /* 0x000e300000002600 */
[----:B------:R-:W0:Y:S08]  /*0060*/  LDC R0, c[0x0][0x364] ;  /* 0x0000d900ff007b82 */ /* 0x000e300000000800 */
[----:B------:R-:W4:Y:S08]  /*0070*/  LDC.64 R2, c[0x0][0x388] ;  /* 0x0000e200ff027b82 */ /* 0x000f300000000a00 */
[----:B------:R-:W5:Y:S01]  /*0080*/  S2UR UR5, SR_CgaCtaId ;  /* 0x00000000000579c3 */ /* 0x000f620000008800 */
[----:B0-----:R-:W-:-:S07]  /*0090*/  IMAD R0, R0, UR4, R5 ;  /* 0x0000000400007c24 */ /* 0x001fce000f8e0205 */
[----:B------:R-:W1:Y:S01]  /*00a0*/  S2UR UR8, SR_CTAID.X ;  /* 0x00000000000879c3 */ /* 0x000e620000002500 */
[----:B---3--:R-:W-:-:S04]  /*00b0*/  IMAD R13, R0, 0x3, R15 ;  /* 0x00000003000d7824 */ /* 0x008fc800078e020f */
[----:B----4-:R-:W-:-:S03]  /*00c0*/  IMAD.WIDE.U32 R2, R13, 0x4, R2 ;  /* 0x000000040d027825 */ /* 0x010fc600078e0002 */
[----:B------:R-:W0:Y:S02]  /*00d0*/  LDC.64 R8, c[0x0][0x380] ;  /* 0x0000e000ff087b82 */ /* 0x000e240000000a00 */
[----:B--2---:R-:W2:Y:S01]  /*00e0*/  LDG.E R0, desc[UR6][R2.64] ;  /* 0x0000000602007981 */ /* 0x004ea2000c1e1900 */
[----:B------:R-:W-:Y:S02]  /*00f0*/  UMOV UR4, 0x400 ;  /* 0x0000040000047882 */ /* 0x000fe40000000000 */
[----:B-----5:R-:W-:-:S03]  /*0100*/  ULEA UR4, UR5, UR4, 0x18 ;  /* 0x0000000405047291 */ /* 0x020fc6000f8ec0ff */
[----:B------:R-:W3:Y:S01]  /*0110*/  LDC.64 R10, c[0x0][0x390] ;  /* 0x0000e400ff0a7b82 */ /* 0x000ee20000000a00 */
[----:B-1----:R-:W-:Y:S02]  /*0120*/  IMAD R5, R14, UR8, R15 ;  /* 0x000000080e057c24 */ /* 0x002fe4000f8e020f */
[----:B------:R-:W-:Y:S02]  /*0130*/  LEA R15, R15, UR4, 0x2 ;  /* 0x000000040f0f7c11 */ /* 0x000fe4000f8e10ff */
[----:B0-----:R-:W-:-:S03]  /*0140*/  IMAD.WIDE R8, R5, 0x4, R8 ;  /* 0x0000000405087825 */ /* 0x001fc600078e0208 */
[----:B--2---:R-:W-:Y:S01]  /*0150*/  STS [R15], R0 ;  /* 0x000000000f007388 */ /* 0x004fe20000000800 */
[----:B------:R-:W-:Y:S06]  /*0160*/  BAR.SYNC.DEFER_BLOCKING 0x0 ;  /* 0x0000000000007b1d */ /* 0x000fec0000010000 */
[----:B------:R-:W2:Y:S04]  /*0170*/  LDG.E R3, desc[UR6][R8.64] ;  /* 0x0000000608037981 */ /* 0x000ea8000c1e1900 */
[----:B------:R-:W4:Y:S04]  /*0180*/  LDG.E R17, desc[UR6][R8.64+0xc] ;  /* 0x00000c0608117981 */ /* 0x000f28000c1e1900 */
[----:B------:R-:W5:Y:S04]  /*0190*/  LDG.E R12, desc[UR6][R8.64+0x18] ;  /* 0x00001806080c7981 */ /* 0x000f68000c1e1900 */
[----:B------:R-:W2:Y:S01]  /*01a0*/  LDS.128 R4, [UR4] ;  /* 0x00000004ff047984 */ /* 0x000ea20008000c00 */
[----:B------:R-:W-:Y:S01]  /*01b0*/  BAR.SYNC.DEFER_BLOCKING 0x0 ;  /* 0x0000000000007b1d */ /* 0x000fe20000010000 */
[----:B--2---:R-:W-:Y:S01]  /*01c0*/  FFMA R4, R3, R4, RZ ;  /* 0x0000000403047223 */ /* 0x004fe200000000ff */
[----:B------:R-:W-:-:S03]  /*01d0*/  IMAD R3, R14, UR8, R13 ;  /* 0x000000080e037c24 */ /* 0x000fc6000f8e020d */
[----:B----4-:R-:W-:Y:S01]  /*01e0*/  FFMA R5, R17, R5, R4 ;  /* 0x0000000511057223 */ /* 0x010fe20000000004 */
[----:B---3--:R-:W-:-:S04]  /*01f0*/  IMAD.WIDE R2, R3, 0x4, R10 ;  /* 0x0000000403027825 */ /* 0x008fc800078e020a */
[----:B-----5:R-:W-:-:S05]  /*0200*/  FFMA R5, R12, R6, R5 ;  /* 0x000000060c057223 */ /* 0x020fca0000000005 */
[----:B------:R-:W-:Y:S01]  /*0210*/  STG.E desc[UR6][R2.64], R5 ;  /* 0x0000000502007986 */ /* 0x000fe2000c101906 */
[----:B------:R-:W-:Y:S05]  /*0220*/  EXIT ;  /* 0x000000000000794d */ /* 0x000fea0003800000 */
.L_x_0:
[----:B------:R-:W-:-:S00]  /*0230*/  BRA `(.L_x_0) ;  /* 0xfffffffc00fc7947 */ /* 0x000fc0000383ffff */
[----:B------:R-:W-:-:S00]  /*0240*/  NOP ;  /* 0x0000000000007918 */ /* 0x000fc00000000000 */
        /* <DEDUP_REMOVED lines=11> */
.L_x_1:


//--------------------- .nv.shared._Z9matmulGPUPKfS0_Pf --------------------------
	.section	.nv.shared._Z9matmulGPUPKfS0_Pf,"aw",@nobits
	.sectionflags	@""
	.align	4
.nv.shared._Z9matmulGPUPKfS0_Pf:
	.zero		1036


//--------------------- .nv.shared.reserved.0     --------------------------
	.section	.nv.shared.reserved.0,"aw",@nobits
	.weak		__nv_reservedSMEM_offset_0_alias
	.size		__nv_reservedSMEM_offset_0_alias, 0, 64
	.other		__nv_reservedSMEM_offset_0_alias,@"STO_CUDA_RESERVED_SHARED STV_DEFAULT"
__nv_reservedSMEM_offset_0_alias:
	.zero		0
	.zero		64


//--------------------- .nv.constant0._Z9matmulGPUPKfS0_Pf --------------------------
	.section	.nv.constant0._Z9matmulGPUPKfS0_Pf,"a",@progbits
	.sectionflags	@""
	.align	4
.nv.constant0._Z9matmulGPUPKfS0_Pf:
	.zero		920


//--------------------- SYMBOLS --------------------------

	.type		.nv.reservedSmem.offset0,@object
	.size		.nv.reservedSmem.offset0,0x4
	.type		.nv.reservedSmem.cap,@object
	.size		.nv.reservedSmem.cap,0x4
